//
// Generated by NVIDIA NVVM Compiler
//
// Compiler Build ID: CL-36424714
// Cuda compilation tools, release 13.0, V13.0.88
// Based on NVVM 20.0.0
//

.version 9.0
.target sm_100
.address_size 64

	// .globl	_Z14compute_kernelPfi

.visible .entry _Z14compute_kernelPfi(
	.param .u64 .ptr .align 1 _Z14compute_kernelPfi_param_0,
	.param .u32 _Z14compute_kernelPfi_param_1
)
{
	.reg .pred 	%p<2>;
	.reg .b32 	%r<6>;
	.reg .b32 	%f<103>;
	.reg .b64 	%rd<5>;

	ld.param.u64 	%rd1, [_Z14compute_kernelPfi_param_0];
	ld.param.u32 	%r2, [_Z14compute_kernelPfi_param_1];
	mov.u32 	%r3, %ctaid.x;
	mov.u32 	%r4, %ntid.x;
	mov.u32 	%r5, %tid.x;
	mad.lo.s32 	%r1, %r3, %r4, %r5;
	setp.ge.s32 	%p1, %r1, %r2;
	@%p1 bra 	$L__BB0_2;
	cvta.to.global.u64 	%rd2, %rd1;
	mul.wide.s32 	%rd3, %r1, 4;
	add.s64 	%rd4, %rd2, %rd3;
	ld.global.f32 	%f1, [%rd4];
	mul.f32 	%f2, %f1, 0f3A83126F;
	add.f32 	%f3, %f2, 0f00000000;
	add.f32 	%f4, %f3, %f2;
	add.f32 	%f5, %f4, %f2;
	add.f32 	%f6, %f5, %f2;
	add.f32 	%f7, %f6, %f2;
	add.f32 	%f8, %f7, %f2;
	add.f32 	%f9, %f8, %f2;
	add.f32 	%f10, %f9, %f2;
	add.f32 	%f11, %f10, %f2;
	add.f32 	%f12, %f11, %f2;
	add.f32 	%f13, %f12, %f2;
	add.f32 	%f14, %f13, %f2;
	add.f32 	%f15, %f14, %f2;
	add.f32 	%f16, %f15, %f2;
	add.f32 	%f17, %f16, %f2;
	add.f32 	%f18, %f17, %f2;
	add.f32 	%f19, %f18, %f2;
	add.f32 	%f20, %f19, %f2;
	add.f32 	%f21, %f20, %f2;
	add.f32 	%f22, %f21, %f2;
	add.f32 	%f23, %f22, %f2;
	add.f32 	%f24, %f23, %f2;
	add.f32 	%f25, %f24, %f2;
	add.f32 	%f26, %f25, %f2;
	add.f32 	%f27, %f26, %f2;
	add.f32 	%f28, %f27, %f2;
	add.f32 	%f29, %f28, %f2;
	add.f32 	%f30, %f29, %f2;
	add.f32 	%f31, %f30, %f2;
	add.f32 	%f32, %f31, %f2;
	add.f32 	%f33, %f32, %f2;
	add.f32 	%f34, %f33, %f2;
	add.f32 	%f35, %f34, %f2;
	add.f32 	%f36, %f35, %f2;
	add.f32 	%f37, %f36, %f2;
	add.f32 	%f38, %f37, %f2;
	add.f32 	%f39, %f38, %f2;
	add.f32 	%f40, %f39, %f2;
	add.f32 	%f41, %f40, %f2;
	add.f32 	%f42, %f41, %f2;
	add.f32 	%f43, %f42, %f2;
	add.f32 	%f44, %f43, %f2;
	add.f32 	%f45, %f44, %f2;
	add.f32 	%f46, %f45, %f2;
	add.f32 	%f47, %f46, %f2;
	add.f32 	%f48, %f47, %f2;
	add.f32 	%f49, %f48, %f2;
	add.f32 	%f50, %f49, %f2;
	add.f32 	%f51, %f50, %f2;
	add.f32 	%f52, %f51, %f2;
	add.f32 	%f53, %f52, %f2;
	add.f32 	%f54, %f53, %f2;
	add.f32 	%f55, %f54, %f2;
	add.f32 	%f56, %f55, %f2;
	add.f32 	%f57, %f56, %f2;
	add.f32 	%f58, %f57, %f2;
	add.f32 	%f59, %f58, %f2;
	add.f32 	%f60, %f59, %f2;
	add.f32 	%f61, %f60, %f2;
	add.f32 	%f62, %f61, %f2;
	add.f32 	%f63, %f62, %f2;
	add.f32 	%f64, %f63, %f2;
	add.f32 	%f65, %f64, %f2;
	add.f32 	%f66, %f65, %f2;
	add.f32 	%f67, %f66, %f2;
	add.f32 	%f68, %f67, %f2;
	add.f32 	%f69, %f68, %f2;
	add.f32 	%f70, %f69, %f2;
	add.f32 	%f71, %f70, %f2;
	add.f32 	%f72, %f71, %f2;
	add.f32 	%f73, %f72, %f2;
	add.f32 	%f74, %f73, %f2;
	add.f32 	%f75, %f74, %f2;
	add.f32 	%f76, %f75, %f2;
	add.f32 	%f77, %f76, %f2;
	add.f32 	%f78, %f77, %f2;
	add.f32 	%f79, %f78, %f2;
	add.f32 	%f80, %f79, %f2;
	add.f32 	%f81, %f80, %f2;
	add.f32 	%f82, %f81, %f2;
	add.f32 	%f83, %f82, %f2;
	add.f32 	%f84, %f83, %f2;
	add.f32 	%f85, %f84, %f2;
	add.f32 	%f86, %f85, %f2;
	add.f32 	%f87, %f86, %f2;
	add.f32 	%f88, %f87, %f2;
	add.f32 	%f89, %f88, %f2;
	add.f32 	%f90, %f89, %f2;
	add.f32 	%f91, %f90, %f2;
	add.f32 	%f92, %f91, %f2;
	add.f32 	%f93, %f92, %f2;
	add.f32 	%f94, %f93, %f2;
	add.f32 	%f95, %f94, %f2;
	add.f32 	%f96, %f95, %f2;
	add.f32 	%f97, %f96, %f2;
	add.f32 	%f98, %f97, %f2;
	add.f32 	%f99, %f98, %f2;
	add.f32 	%f100, %f99, %f2;
	add.f32 	%f101, %f100, %f2;
	add.f32 	%f102, %f101, %f2;
	st.global.f32 	[%rd4], %f102;
$L__BB0_2:
	ret;

}


// ===== COMPILED SASS (sm_100) =====

	.target	sm_100

	.elftype	@"ET_EXEC"


//--------------------- .note.nv.tkinfo           --------------------------
	.section	.note.nv.tkinfo,"",@"SHT_NOTE"
	.sectionflags	@"SHF_NOTE_NV_TKINFO"
	.tkinfo
        /*0018*/ 	.word	0x00000002
        /*0030*/ 	.string	""
        /*0030*/ 	.string	"ptxas"
        /*0030*/ 	.string	"Cuda compilation tools, release 13.0, V13.0.88"
        /*0030*/ 	.string	"Build cuda_13.0.r13.0/compiler.36424714_0"
        /*0030*/ 	.string	"-arch sm_100 -m 64 "



//--------------------- .note.nv.cuinfo           --------------------------
	.section	.note.nv.cuinfo,"",@"SHT_NOTE"
	.sectionflags	@"SHF_NOTE_NV_CUINFO"
        /*0018*/ 	.short	0x0002
        /*001a*/ 	.short	0x0064
        /*001c*/ 	.short	0x0082
	.zero		2


//--------------------- .nv.info                  --------------------------
	.section	.nv.info,"",@"SHT_CUDA_INFO"
	.align	4


	//----- nvinfo : EIATTR_REGCOUNT
	.align		4
        /*0000*/ 	.byte	0x04, 0x2f
        /*0002*/ 	.short	(.L_1 - .L_0)
	.align		4
.L_0:
        /*0004*/ 	.word	index@(_Z14compute_kernelPfi)
        /*0008*/ 	.word	0x00000008


	//----- nvinfo : EIATTR_FRAME_SIZE
	.align		4
.L_1:
        /*000c*/ 	.byte	0x04, 0x11
        /*000e*/ 	.short	(.L_3 - .L_2)
	.align		4
.L_2:
        /*0010*/ 	.word	index@(_Z14compute_kernelPfi)
        /*0014*/ 	.word	0x00000000


	//----- nvinfo : EIATTR_MIN_STACK_SIZE
	.align		4
.L_3:
        /*0018*/ 	.byte	0x04, 0x12
        /*001a*/ 	.short	(.L_5 - .L_4)
	.align		4
.L_4:
        /*001c*/ 	.word	index@(_Z14compute_kernelPfi)
        /*0020*/ 	.word	0x00000000
.L_5:


//--------------------- .nv.compat                --------------------------
	.section	.nv.compat,"",@"SHT_CUDA_COMPAT_INFO"
	.align	4
        /*0000*/ 	.byte	0x02, 0x09, 0x00, 0x00, 0x02, 0x02, 0x01, 0x00, 0x02, 0x05, 0x05, 0x00, 0x03, 0x07, 0x01, 0x01
        /*0010*/ 	.byte	0x02, 0x03, 0x00, 0x00, 0x02, 0x06, 0x01, 0x00, 0x04, 0x0b, 0x08, 0x00, 0x09, 0x00, 0x00, 0x00
        /*0020*/ 	.byte	0x00, 0x00, 0x00, 0x00


//--------------------- .nv.info._Z14compute_kernelPfi --------------------------
	.section	.nv.info._Z14compute_kernelPfi,"",@"SHT_CUDA_INFO"
	.sectionflags	@""
	.align	4


	//----- nvinfo : EIATTR_CUDA_API_VERSION
	.align		4
        /*0000*/ 	.byte	0x04, 0x37
        /*0002*/ 	.short	(.L_7 - .L_6)
.L_6:
        /*0004*/ 	.word	0x00000082


	//----- nvinfo : EIATTR_KPARAM_INFO
	.align		4
.L_7:
        /*0008*/ 	.byte	0x04, 0x17
        /*000a*/ 	.short	(.L_9 - .L_8)
.L_8:
        /*000c*/ 	.word	0x00000000
        /*0010*/ 	.short	0x0001
        /*0012*/ 	.short	0x0008
        /*0014*/ 	.byte	0x00, 0xf0, 0x11, 0x00


	//----- nvinfo : EIATTR_KPARAM_INFO
	.align		4
.L_9:
        /*0018*/ 	.byte	0x04, 0x17
        /*001a*/ 	.short	(.L_11 - .L_10)
.L_10:
        /*001c*/ 	.word	0x00000000
        /*0020*/ 	.short	0x0000
        /*0022*/ 	.short	0x0000
        /*0024*/ 	.byte	0x00, 0xf5, 0x21, 0x00


	//----- nvinfo : EIATTR_SPARSE_MMA_MASK
	.align		4
.L_11:
        /*0028*/ 	.byte	0x03, 0x50
        /*002a*/ 	.short	0x0000


	//----- nvinfo : EIATTR_MAXREG_COUNT
	.align		4
        /*002c*/ 	.byte	0x03, 0x1b
        /*002e*/ 	.short	0x00ff


	//----- nvinfo : EIATTR_MERCURY_ISA_VERSION
	.align		4
        /*0030*/ 	.byte	0x03, 0x5f
        /*0032*/ 	.short	0x0101


	//----- nvinfo : EIATTR_VRC_CTA_INIT_COUNT
	.align		4
        /*0034*/ 	.byte	0x02, 0x4a
	.zero		1
	.zero		1


	//----- nvinfo : EIATTR_EXIT_INSTR_OFFSETS
	.align		4
        /*0038*/ 	.byte	0x04, 0x1c
        /*003a*/ 	.short	(.L_13 - .L_12)


	//   ....[0]....
.L_12:
        /*003c*/ 	.word	0x00000070


	//   ....[1]....
        /*0040*/ 	.word	0x00000710


	//----- nvinfo : EIATTR_CBANK_PARAM_SIZE
	.align		4
.L_13:
        /*0044*/ 	.byte	0x03, 0x19
        /*0046*/ 	.short	0x000c


	//----- nvinfo : EIATTR_PARAM_CBANK
	.align		4
        /*0048*/ 	.byte	0x04, 0x0a
        /*004a*/ 	.short	(.L_15 - .L_14)
	.align		4
.L_14:
        /*004c*/ 	.word	index@(.nv.constant0._Z14compute_kernelPfi)
        /*0050*/ 	.short	0x0380
        /*0052*/ 	.short	0x000c


	//----- nvinfo : EIATTR_SW_WAR
	.align		4
.L_15:
        /*0054*/ 	.byte	0x04, 0x36
        /*0056*/ 	.short	(.L_17 - .L_16)
.L_16:
        /*0058*/ 	.word	0x00000008
.L_17:


//--------------------- .nv.callgraph             --------------------------
	.section	.nv.callgraph,"",@"SHT_CUDA_CALLGRAPH"
	.align	4
	.sectionentsize	8
	.align		4
        /*0000*/ 	.word	0x00000000
	.align		4
        /*0004*/ 	.word	0xffffffff
	.align		4
        /*0008*/ 	.word	0x00000000
	.align		4
        /*000c*/ 	.word	0xfffffffe
	.align		4
        /*0010*/ 	.word	0x00000000
	.align		4
        /*0014*/ 	.word	0xfffffffd
	.align		4
        /*0018*/ 	.word	0x00000000
	.align		4
        /*001c*/ 	.word	0xfffffffc


//--------------------- .text._Z14compute_kernelPfi --------------------------
	.section	.text._Z14compute_kernelPfi,"ax",@progbits
	.align	128
        .global         _Z14compute_kernelPfi
        .type           _Z14compute_kernelPfi,@function
        .size           _Z14compute_kernelPfi,(.L_x_1 - _Z14compute_kernelPfi)
        .other          _Z14compute_kernelPfi,@"STO_CUDA_ENTRY STV_DEFAULT"
_Z14compute_kernelPfi:
.text._Z14compute_kernelPfi:
[----:B------:R-:W-:Y:S01]  /*0000*/  LDC R1, c[0x0][0x37c] ;  /* 0x0000df00ff017b82 */ /* 0x000fe20000000800 */
[----:B------:R-:W0:Y:S07]  /*0010*/  S2R R0, SR_TID.X ;  /* 0x0000000000007919 */ /* 0x000e2e0000002100 */
[----:B------:R-:W0:Y:S01]  /*0020*/  S2UR UR4, SR_CTAID.X ;  /* 0x00000000000479c3 */ /* 0x000e220000002500 */
[----:B------:R-:W1:Y:S07]  /*0030*/  LDCU UR5, c[0x0][0x388] ;  /* 0x00007100ff0577ac */ /* 0x000e6e0008000800 */
[----:B------:R-:W0:Y:S02]  /*0040*/  LDC R5, c[0x0][0x360] ;  /* 0x0000d800ff057b82 */ /* 0x000e240000000800 */
[----:B0-----:R-:W-:-:S05]  /*0050*/  IMAD R5, R5, UR4, R0 ;  /* 0x0000000405057c24 */ /* 0x001fca000f8e0200 */
[----:B-1----:R-:W-:-:S13]  /*0060*/  ISETP.GE.AND P0, PT, R5, UR5, PT ;  /* 0x0000000505007c0c */ /* 0x002fda000bf06270 */
[----:B------:R-:W-:Y:S05]  /*0070*/  @P0 EXIT ;  /* 0x000000000000094d */ /* 0x000fea0003800000 */
[----:B------:R-:W0:Y:S01]  /*0080*/  LDC.64 R2, c[0x0][0x380] ;  /* 0x0000e000ff027b82 */ /* 0x000e220000000a00 */
[----:B------:R-:W1:Y:S01]  /*0090*/  LDCU.64 UR4, c[0x0][0x358] ;  /* 0x00006b00ff0477ac */ /* 0x000e620008000a00 */
[----:B0-----:R-:W-:-:S05]  /*00a0*/  IMAD.WIDE R2, R5, 0x4, R2 ;  /* 0x0000000405027825 */ /* 0x001fca00078e0202 */
[----:B-1----:R-:W2:Y:S02]  /*00b0*/  LDG.E R0, desc[UR4][R2.64] ;  /* 0x0000000402007981 */ /* 0x002ea4000c1e1900 */
[----:B--2---:R-:W-:-:S04]  /*00c0*/  FFMA R5, R0, 0.0010000000474974513054, RZ ;  /* 0x3a83126f00057823 */ /* 0x004fc800000000ff */
[----:B------:R-:W-:-:S04]  /*00d0*/  FFMA R5, R0, 0.0010000000474974513054, R5 ;  /* 0x3a83126f00057823 */ /* 0x000fc80000000005 */
        /* <DEDUP_REMOVED lines=97> */
[----:B------:R-:W-:-:S05]  /*06f0*/  FFMA R5, R0, 0.0010000000474974513054, R5 ;  /* 0x3a83126f00057823 */ /* 0x000fca0000000005 */
[----:B------:R-:W-:Y:S01]  /*0700*/  STG.E desc[UR4][R2.64], R5 ;  /* 0x0000000502007986 */ /* 0x000fe2000c101904 */
[----:B------:R-:W-:Y:S05]  /*0710*/  EXIT ;  /* 0x000000000000794d */ /* 0x000fea0003800000 */
.L_x_0:
[----:B------:R-:W-:-:S00]  /*0720*/  BRA `(.L_x_0) ;  /* 0xfffffffc00fc7947 */ /* 0x000fc0000383ffff */
[----:B------:R-:W-:-:S00]  /*0730*/  NOP ;  /* 0x0000000000007918 */ /* 0x000fc00000000000 */
        /* <DEDUP_REMOVED lines=12> */
.L_x_1:


//--------------------- .nv.shared.reserved.0     --------------------------
	.section	.nv.shared.reserved.0,"aw",@nobits
	.weak		__nv_reservedSMEM_offset_0_alias
	.size		__nv_reservedSMEM_offset_0_alias, 0, 64
	.other		__nv_reservedSMEM_offset_0_alias,@"STO_CUDA_RESERVED_SHARED STV_DEFAULT"
__nv_reservedSMEM_offset_0_alias:
	.zero		0
	.zero		64


//--------------------- .nv.constant0._Z14compute_kernelPfi --------------------------
	.section	.nv.constant0._Z14compute_kernelPfi,"a",@progbits
	.sectionflags	@""
	.align	4
.nv.constant0._Z14compute_kernelPfi:
	.zero		908


//--------------------- SYMBOLS --------------------------

	.type		.nv.reservedSmem.offset0,@object
	.size		.nv.reservedSmem.offset0,0x4
